	.headerflags	@"EF_CUDA_TEXMODE_UNIFIED EF_CUDA_64BIT_ADDRESS EF_CUDA_ACCELERATORS EF_CUDA_SM90 EF_CUDA_VIRTUAL_SM(EF_CUDA_SM90)"
	.elftype	@"ET_EXEC"


//--------------------- .nv.info                  --------------------------
	.section	.nv.info,"",@"SHT_CUDA_INFO"
	.align	4


	//----- nvinfo : EIATTR_REGCOUNT
	.align		4
        /*0000*/ 	.byte	0x04, 0x2f
        /*0002*/ 	.short	(.L_3 - .L_2)
	.align		4
.L_2:
        /*0004*/ 	.word	index@(triton_poi_fused__native_batch_norm_legit_no_training_add_relu_44)
        /*0008*/ 	.word	0x00000026


	//----- nvinfo : EIATTR_MIN_STACK_SIZE
	.align		4
.L_3:
        /*000c*/ 	.byte	0x04, 0x12
        /*000e*/ 	.short	(.L_5 - .L_4)
	.align		4
.L_4:
        /*0010*/ 	.word	index@(triton_poi_fused__native_batch_norm_legit_no_training_add_relu_44)
        /*0014*/ 	.word	0x00000000


	//----- nvinfo : EIATTR_FRAME_SIZE
	.align		4
.L_5:
        /*0018*/ 	.byte	0x04, 0x11
        /*001a*/ 	.short	(.L_7 - .L_6)
	.align		4
.L_6:
        /*001c*/ 	.word	index@(triton_poi_fused__native_batch_norm_legit_no_training_add_relu_44)
        /*0020*/ 	.word	0x00000000


	//----- nvinfo : EIATTR_MIN_STACK_SIZE
	.align		4
.L_7:
        /*0024*/ 	.byte	0x04, 0x12
        /*0026*/ 	.short	(.L_9 - .L_8)
	.align		4
.L_8:
        /*0028*/ 	.word	index@(triton_poi_fused__native_batch_norm_legit_no_training_add_relu_44)
        /*002c*/ 	.word	0x00000000
.L_9:


//--------------------- .nv.info.triton_poi_fused__native_batch_norm_legit_no_training_add_relu_44 --------------------------
	.section	.nv.info.triton_poi_fused__native_batch_norm_legit_no_training_add_relu_44,"",@"SHT_CUDA_INFO"
	.sectionflags	@""
	.align	4


	//----- nvinfo : EIATTR_CUDA_API_VERSION
	.align		4
        /*0000*/ 	.byte	0x04, 0x37
        /*0002*/ 	.short	(.L_11 - .L_10)
.L_10:
        /*0004*/ 	.word	0x0000007c


	//----- nvinfo : EIATTR_KPARAM_INFO
	.align		4
.L_11:
        /*0008*/ 	.byte	0x04, 0x17
        /*000a*/ 	.short	(.L_13 - .L_12)
.L_12:
        /*000c*/ 	.word	0x00000000
        /*0010*/ 	.short	0x000b
        /*0012*/ 	.short	0x0058
        /*0014*/ 	.byte	0x00, 0xf0, 0x11, 0x00


	//----- nvinfo : EIATTR_KPARAM_INFO
	.align		4
.L_13:
        /*0018*/ 	.byte	0x04, 0x17
        /*001a*/ 	.short	(.L_15 - .L_14)
.L_14:
        /*001c*/ 	.word	0x00000000
        /*0020*/ 	.short	0x000a
        /*0022*/ 	.short	0x0050
        /*0024*/ 	.byte	0x00, 0xf4, 0x21, 0x00


	//----- nvinfo : EIATTR_KPARAM_INFO
	.align		4
.L_15:
        /*0028*/ 	.byte	0x04, 0x17
        /*002a*/ 	.short	(.L_17 - .L_16)
.L_16:
        /*002c*/ 	.word	0x00000000
        /*0030*/ 	.short	0x0009
        /*0032*/ 	.short	0x0048
        /*0034*/ 	.byte	0x00, 0xf4, 0x21, 0x00


	//----- nvinfo : EIATTR_KPARAM_INFO
	.align		4
.L_17:
        /*0038*/ 	.byte	0x04, 0x17
        /*003a*/ 	.short	(.L_19 - .L_18)
.L_18:
        /*003c*/ 	.word	0x00000000
        /*0040*/ 	.short	0x0008
        /*0042*/ 	.short	0x0040
        /*0044*/ 	.byte	0x00, 0xf4, 0x21, 0x00


	//----- nvinfo : EIATTR_KPARAM_INFO
	.align		4
.L_19:
        /*0048*/ 	.byte	0x04, 0x17
        /*004a*/ 	.short	(.L_21 - .L_20)
.L_20:
        /*004c*/ 	.word	0x00000000
        /*0050*/ 	.short	0x0007
        /*0052*/ 	.short	0x0038
        /*0054*/ 	.byte	0x00, 0xf4, 0x21, 0x00


	//----- nvinfo : EIATTR_KPARAM_INFO
	.align		4
.L_21:
        /*0058*/ 	.byte	0x04, 0x17
        /*005a*/ 	.short	(.L_23 - .L_22)
.L_22:
        /*005c*/ 	.word	0x00000000
        /*0060*/ 	.short	0x0006
        /*0062*/ 	.short	0x0030
        /*0064*/ 	.byte	0x00, 0xf4, 0x21, 0x00


	//----- nvinfo : EIATTR_KPARAM_INFO
	.align		4
.L_23:
        /*0068*/ 	.byte	0x04, 0x17
        /*006a*/ 	.short	(.L_25 - .L_24)
.L_24:
        /*006c*/ 	.word	0x00000000
        /*0070*/ 	.short	0x0005
        /*0072*/ 	.short	0x0028
        /*0074*/ 	.byte	0x00, 0xf4, 0x21, 0x00


	//----- nvinfo : EIATTR_KPARAM_INFO
	.align		4
.L_25:
        /*0078*/ 	.byte	0x04, 0x17
        /*007a*/ 	.short	(.L_27 - .L_26)
.L_26:
        /*007c*/ 	.word	0x00000000
        /*0080*/ 	.short	0x0004
        /*0082*/ 	.short	0x0020
        /*0084*/ 	.byte	0x00, 0xf4, 0x21, 0x00


	//----- nvinfo : EIATTR_KPARAM_INFO
	.align		4
.L_27:
        /*0088*/ 	.byte	0x04, 0x17
        /*008a*/ 	.short	(.L_29 - .L_28)
.L_28:
        /*008c*/ 	.word	0x00000000
        /*0090*/ 	.short	0x0003
        /*0092*/ 	.short	0x0018
        /*0094*/ 	.byte	0x00, 0xf4, 0x21, 0x00


	//----- nvinfo : EIATTR_KPARAM_INFO
	.align		4
.L_29:
        /*0098*/ 	.byte	0x04, 0x17
        /*009a*/ 	.short	(.L_31 - .L_30)
.L_30:
        /*009c*/ 	.word	0x00000000
        /*00a0*/ 	.short	0x0002
        /*00a2*/ 	.short	0x0010
        /*00a4*/ 	.byte	0x00, 0xf4, 0x21, 0x00


	//----- nvinfo : EIATTR_KPARAM_INFO
	.align		4
.L_31:
        /*00a8*/ 	.byte	0x04, 0x17
        /*00aa*/ 	.short	(.L_33 - .L_32)
.L_32:
        /*00ac*/ 	.word	0x00000000
        /*00b0*/ 	.short	0x0001
        /*00b2*/ 	.short	0x0008
        /*00b4*/ 	.byte	0x00, 0xf4, 0x21, 0x00


	//----- nvinfo : EIATTR_KPARAM_INFO
	.align		4
.L_33:
        /*00b8*/ 	.byte	0x04, 0x17
        /*00ba*/ 	.short	(.L_35 - .L_34)
.L_34:
        /*00bc*/ 	.word	0x00000000
        /*00c0*/ 	.short	0x0000
        /*00c2*/ 	.short	0x0000
        /*00c4*/ 	.byte	0x00, 0xf4, 0x21, 0x00


	//----- nvinfo : EIATTR_SPARSE_MMA_MASK
	.align		4
.L_35:
        /*00c8*/ 	.byte	0x03, 0x50
        /*00ca*/ 	.short	0x0000


	//----- nvinfo : EIATTR_MAXREG_COUNT
	.align		4
        /*00cc*/ 	.byte	0x03, 0x1b
        /*00ce*/ 	.short	0x00ff


	//----- nvinfo : EIATTR_EXIT_INSTR_OFFSETS
	.align		4
        /*00d0*/ 	.byte	0x04, 0x1c
        /*00d2*/ 	.short	(.L_37 - .L_36)


	//   ....[0]....
.L_36:
        /*00d4*/ 	.word	0x00000a20


	//----- nvinfo : EIATTR_REQNTID
	.align		4
.L_37:
        /*00d8*/ 	.byte	0x04, 0x10
        /*00da*/ 	.short	(.L_39 - .L_38)
.L_38:
        /*00dc*/ 	.word	0x00000080
        /*00e0*/ 	.word	0x00000001
        /*00e4*/ 	.word	0x00000001


	//----- nvinfo : EIATTR_CBANK_PARAM_SIZE
	.align		4
.L_39:
        /*00e8*/ 	.byte	0x03, 0x19
        /*00ea*/ 	.short	0x005c


	//----- nvinfo : EIATTR_PARAM_CBANK
	.align		4
        /*00ec*/ 	.byte	0x04, 0x0a
        /*00ee*/ 	.short	(.L_41 - .L_40)
	.align		4
.L_40:
        /*00f0*/ 	.word	index@(.nv.constant0.triton_poi_fused__native_batch_norm_legit_no_training_add_relu_44)
        /*00f4*/ 	.short	0x0210
        /*00f6*/ 	.short	0x005c


	//----- nvinfo : EIATTR_SW_WAR
	.align		4
.L_41:
        /*00f8*/ 	.byte	0x04, 0x36
        /*00fa*/ 	.short	(.L_43 - .L_42)
.L_42:
        /*00fc*/ 	.word	0x00000008
.L_43:


//--------------------- .nv.callgraph             --------------------------
	.section	.nv.callgraph,"",@"SHT_CUDA_CALLGRAPH"
	.align	4
	.sectionentsize	8
	.align		4
        /*0000*/ 	.word	0x00000000
	.align		4
        /*0004*/ 	.word	0xffffffff
	.align		4
        /*0008*/ 	.word	0x00000000
	.align		4
        /*000c*/ 	.word	0xfffffffe
	.align		4
        /*0010*/ 	.word	0x00000000
	.align		4
        /*0014*/ 	.word	0xfffffffd
	.align		4
        /*0018*/ 	.word	0x00000000
	.align		4
        /*001c*/ 	.word	0xfffffffc


//--------------------- .nv.constant4             --------------------------
	.section	.nv.constant4,"a",@progbits
	.align	8
	.align		8
.nv.constant4:
        /*0000*/ 	.dword	_$_str
	.align		8
        /*0008*/ 	.dword	_$_str_$_2


//--------------------- .text.triton_poi_fused__native_batch_norm_legit_no_training_add_relu_44 --------------------------
	.section	.text.triton_poi_fused__native_batch_norm_legit_no_training_add_relu_44,"ax",@progbits
	.align	128
        .global         triton_poi_fused__native_batch_norm_legit_no_training_add_relu_44
        .type           triton_poi_fused__native_batch_norm_legit_no_training_add_relu_44,@function
        .size           triton_poi_fused__native_batch_norm_legit_no_training_add_relu_44,(.L_x_1 - triton_poi_fused__native_batch_norm_legit_no_training_add_relu_44)
        .other          triton_poi_fused__native_batch_norm_legit_no_training_add_relu_44,@"STO_CUDA_ENTRY STV_DEFAULT"
triton_poi_fused__native_batch_norm_legit_no_training_add_relu_44:
.text.triton_poi_fused__native_batch_norm_legit_no_training_add_relu_44:
[----:B------:R-:W-:Y:S01]  /*0000*/  LDC R1, c[0x0][0x28] ;  /* 0x00000a00ff017b82 */ /* 0x000fe20000000800 */
[----:B------:R-:W1:Y:S07]  /*0010*/  S2R R0, SR_TID.X ;  /* 0x0000000000007919 */ /* 0x000e6e0000002100 */
[----:B------:R-:W2:Y:S01]  /*0020*/  LDC.64 R16, c[0x0][0x228] ;  /* 0x00008a00ff107b82 */ /* 0x000ea20000000a00 */
[----:B------:R-:W-:Y:S01]  /*0030*/  ULDC.64 UR4, c[0x0][0x208] ;  /* 0x0000820000047ab9 */ /* 0x000fe20000000a00 */
[----:B------:R-:W3:Y:S06]  /*0040*/  S2R R5, SR_CTAID.X ;  /* 0x0000000000057919 */ /* 0x000eec0000002500 */
[----:B------:R-:W4:Y:S08]  /*0050*/  LDC.64 R32, c[0x0][0x218] ;  /* 0x00008600ff207b82 */ /* 0x000f300000000a00 */
[----:B------:R-:W5:Y:S08]  /*0060*/  LDC.64 R28, c[0x0][0x220] ;  /* 0x00008800ff1c7b82 */ /* 0x000f700000000a00 */
[----:B------:R-:W5:Y:S01]  /*0070*/  LDC.64 R20, c[0x0][0x230] ;  /* 0x00008c00ff147b82 */ /* 0x000f620000000a00 */
[----:B-1----:R-:W-:-:S07]  /*0080*/  SHF.L.U32 R0, R0, 0x2, RZ ;  /* 0x0000000200007819 */ /* 0x002fce00000006ff */
[----:B------:R-:W1:Y:S01]  /*0090*/  LDC.64 R6, c[0x0][0x250] ;  /* 0x00009400ff067b82 */ /* 0x000e620000000a00 */
[----:B---3--:R-:W-:Y:S02]  /*00a0*/  SHF.R.S32.HI R3, RZ, 0x16, R5 ;  /* 0x00000016ff037819 */ /* 0x008fe40000011405 */
[----:B------:R-:W-:Y:S02]  /*00b0*/  LOP3.LUT R0, R0, 0x1fc, RZ, 0xc0, !PT ;  /* 0x000001fc00007812 */ /* 0x000fe400078ec0ff */
[----:B------:R-:W-:Y:S02]  /*00c0*/  SGXT R3, R3, 0x1 ;  /* 0x000000010303781a */ /* 0x000fe40000000200 */
[----:B------:R-:W-:Y:S02]  /*00d0*/  LEA R0, R5, R0, 0x9 ;  /* 0x0000000005007211 */ /* 0x000fe400078e48ff */
[----:B------:R-:W3:Y:S02]  /*00e0*/  LDC.64 R4, c[0x0][0x238] ;  /* 0x00008e00ff047b82 */ /* 0x000ee40000000a00 */
[----:B------:R-:W-:-:S04]  /*00f0*/  LEA.HI R3, R3, R0, RZ, 0xa ;  /* 0x0000000003037211 */ /* 0x000fc800078f50ff */
[----:B------:R-:W-:-:S04]  /*0100*/  LOP3.LUT R3, R3, 0xfffffc00, RZ, 0xc0, !PT ;  /* 0xfffffc0003037812 */ /* 0x000fc800078ec0ff */
[----:B------:R-:W-:-:S05]  /*0110*/  IADD3 R2, R0, -R3, RZ ;  /* 0x8000000300027210 */ /* 0x000fca0007ffe0ff */
[----:B--2---:R-:W-:-:S06]  /*0120*/  IMAD.WIDE R16, R2, 0x4, R16 ;  /* 0x0000000402107825 */ /* 0x004fcc00078e0210 */
[----:B------:R-:W2:Y:S01]  /*0130*/  LDG.E.EL.128 R16, desc[UR4][R16.64] ;  /* 0x0000000410107981 */ /* 0x000ea2000c2e1d00 */
[----:B----4-:R-:W-:-:S04]  /*0140*/  IMAD.WIDE R32, R0, 0x4, R32 ;  /* 0x0000000400207825 */ /* 0x010fc800078e0220 */
[C---:B-----5:R-:W-:Y:S02]  /*0150*/  IMAD.WIDE R28, R2.reuse, 0x4, R28 ;  /* 0x00000004021c7825 */ /* 0x060fe400078e021c */
[----:B------:R-:W4:Y:S02]  /*0160*/  LDG.E.128 R32, desc[UR4][R32.64] ;  /* 0x0000000420207981 */ /* 0x000f24000c1e1d00 */
[C---:B0-----:R-:W-:Y:S02]  /*0170*/  IMAD.WIDE R20, R2.reuse, 0x4, R20 ;  /* 0x0000000402147825 */ /* 0x041fe400078e0214 */
[----:B------:R-:W4:Y:S02]  /*0180*/  LDG.E.EL.128 R28, desc[UR4][R28.64] ;  /* 0x000000041c1c7981 */ /* 0x000f24000c2e1d00 */
[----:B---3--:R-:W-:Y:S02]  /*0190*/  IMAD.WIDE R24, R2, 0x4, R4 ;  /* 0x0000000402187825 */ /* 0x008fe400078e0204 */
[----:B------:R-:W3:Y:S04]  /*01a0*/  LDG.E.EL.128 R20, desc[UR4][R20.64] ;  /* 0x0000000414147981 */ /* 0x000ee8000c2e1d00 */
[----:B------:R-:W3:Y:S01]  /*01b0*/  LDG.E.EL.128 R24, desc[UR4][R24.64] ;  /* 0x0000000418187981 */ /* 0x000ee2000c2e1d00 */
[----:B------:R-:W-:Y:S01]  /*01c0*/  HFMA2.MMA R3, -RZ, RZ, 1.625, 0 ;  /* 0x3e800000ff037435 */ /* 0x000fe200000001ff */
[----:B--2---:R-:W-:Y:S01]  /*01d0*/  FADD R16, R16, 9.9999997473787516356e-06 ;  /* 0x3727c5ac10107421 */ /* 0x004fe20000000000 */
[----:B------:R-:W-:Y:S01]  /*01e0*/  FADD R17, R17, 9.9999997473787516356e-06 ;  /* 0x3727c5ac11117421 */ /* 0x000fe20000000000 */
[----:B------:R-:W-:-:S02]  /*01f0*/  FADD R18, R18, 9.9999997473787516356e-06 ;  /* 0x3727c5ac12127421 */ /* 0x000fc40000000000 */
[----:B------:R-:W0:Y:S01]  /*0200*/  MUFU.SQRT R8, R16 ;  /* 0x0000001000087308 */ /* 0x000e220000002000 */
[----:B----4-:R-:W-:-:S07]  /*0210*/  FADD R28, R32, -R28 ;  /* 0x8000001c201c7221 */ /* 0x010fce0000000000 */
[----:B------:R-:W2:Y:S01]  /*0220*/  MUFU.SQRT R4, R17 ;  /* 0x0000001100047308 */ /* 0x000ea20000002000 */
[----:B0-----:R-:W-:-:S07]  /*0230*/  FSETP.GT.AND P0, PT, R8, 8.50705917302346158658e+37, PT ;  /* 0x7e8000000800780b */ /* 0x001fce0003f04000 */
[----:B------:R-:W0:Y:S01]  /*0240*/  MUFU.SQRT R10, R18 ;  /* 0x00000012000a7308 */ /* 0x000e220000002000 */
[----:B------:R-:W-:Y:S02]  /*0250*/  FSETP.GEU.AND P1, PT, R8, 1.175494350822287508e-38, PT ;  /* 0x008000000800780b */ /* 0x000fe40003f2e000 */
[----:B------:R-:W-:Y:S02]  /*0260*/  FSEL R12, R3, 1, P0 ;  /* 0x3f800000030c7808 */ /* 0x000fe40000000000 */
[----:B--2---:R-:W-:Y:S01]  /*0270*/  FSETP.GEU.AND P2, PT, R4, 1.175494350822287508e-38, PT ;  /* 0x008000000400780b */ /* 0x004fe20003f4e000 */
[----:B------:R-:W-:Y:S01]  /*0280*/  @P0 FMUL R8, R8, 0.25 ;  /* 0x3e80000008080820 */ /* 0x000fe20000400000 */
[----:B------:R-:W-:-:S07]  /*0290*/  FSETP.GT.AND P0, PT, R4, 8.50705917302346158658e+37, PT ;  /* 0x7e8000000400780b */ /* 0x000fce0003f04000 */
[----:B------:R-:W-:Y:S01]  /*02a0*/  @!P1 FMUL R12, R12, 16777216 ;  /* 0x4b8000000c0c9820 */ /* 0x000fe20000400000 */
[----:B------:R-:W-:Y:S01]  /*02b0*/  @!P1 FMUL R8, R8, 16777216 ;  /* 0x4b80000008089820 */ /* 0x000fe20000400000 */
[----:B0-----:R-:W-:-:S03]  /*02c0*/  FSETP.GT.AND P1, PT, R10, 8.50705917302346158658e+37, PT ;  /* 0x7e8000000a00780b */ /* 0x001fc60003f24000 */
[----:B------:R0:W2:Y:S01]  /*02d0*/  MUFU.RCP R5, R8 ;  /* 0x0000000800057308 */ /* 0x0000a20000001000 */
[----:B------:R-:W-:Y:S01]  /*02e0*/  FSETP.GEU.AND P3, PT, R10, 1.175494350822287508e-38, PT ;  /* 0x008000000a00780b */ /* 0x000fe20003f6e000 */
[----:B0-----:R-:W0:Y:S01]  /*02f0*/  LDC.64 R8, c[0x0][0x248] ;  /* 0x00009200ff087b82 */ /* 0x001e220000000a00 */
[----:B--2---:R-:W-:Y:S01]  /*0300*/  FMUL R5, R5, R12 ;  /* 0x0000000c05057220 */ /* 0x004fe20000400000 */
[----:B-1----:R-:W-:-:S06]  /*0310*/  IMAD.WIDE R12, R2, 0x4, R6 ;  /* 0x00000004020c7825 */ /* 0x002fcc00078e0206 */
[----:B------:R-:W1:Y:S01]  /*0320*/  LDC.64 R6, c[0x0][0x240] ;  /* 0x00009000ff067b82 */ /* 0x000e620000000a00 */
[----:B------:R-:W2:Y:S01]  /*0330*/  LDG.E.EL.128 R12, desc[UR4][R12.64] ;  /* 0x000000040c0c7981 */ /* 0x000ea2000c2e1d00 */
[----:B------:R-:W-:Y:S01]  /*0340*/  @P0 FMUL R4, R4, 0.25 ;  /* 0x3e80000004040820 */ /* 0x000fe20000400000 */
[----:B------:R-:W-:Y:S01]  /*0350*/  @P1 FMUL R10, R10, 0.25 ;  /* 0x3e8000000a0a1820 */ /* 0x000fe20000400000 */
[----:B------:R-:W-:Y:S01]  /*0360*/  FMUL R5, R5, R28 ;  /* 0x0000001c05057220 */ /* 0x000fe20000400000 */
[C---:B------:R-:W-:Y:S01]  /*0370*/  FSEL R17, R3.reuse, 1, P1 ;  /* 0x3f80000003117808 */ /* 0x040fe20000800000 */
[----:B------:R-:W-:Y:S01]  /*0380*/  @!P2 FMUL R4, R4, 16777216 ;  /* 0x4b8000000404a820 */ /* 0x000fe20000400000 */
[----:B------:R-:W-:Y:S01]  /*0390*/  @!P3 FMUL R10, R10, 16777216 ;  /* 0x4b8000000a0ab820 */ /* 0x000fe20000400000 */
[----:B---3--:R-:W-:Y:S01]  /*03a0*/  FFMA R20, R20, R5, R24 ;  /* 0x0000000514147223 */ /* 0x008fe20000000018 */
[----:B------:R-:W-:Y:S01]  /*03b0*/  FSEL R5, R3, 1, P0 ;  /* 0x3f80000003057808 */ /* 0x000fe20000000000 */
[----:B------:R-:W-:Y:S01]  /*03c0*/  @!P3 FMUL R17, R17, 16777216 ;  /* 0x4b8000001111b820 */ /* 0x000fe20000400000 */
[----:B------:R-:W-:Y:S01]  /*03d0*/  FADD R29, R33, -R29 ;  /* 0x8000001d211d7221 */ /* 0x000fe20000000000 */
[----:B------:R-:W3:Y:S01]  /*03e0*/  MUFU.RCP R4, R4 ;  /* 0x0000000400047308 */ /* 0x000ee20000001000 */
[----:B0-----:R-:W-:-:S04]  /*03f0*/  IMAD.WIDE R8, R2, 0x4, R8 ;  /* 0x0000000402087825 */ /* 0x001fc800078e0208 */
[----:B------:R-:W-:Y:S01]  /*0400*/  @!P2 FMUL R5, R5, 16777216 ;  /* 0x4b8000000505a820 */ /* 0x000fe20000400000 */
[----:B------:R-:W-:Y:S01]  /*0410*/  FADD R19, R19, 9.9999997473787516356e-06 ;  /* 0x3727c5ac13137421 */ /* 0x000fe20000000000 */
[----:B------:R-:W-:Y:S01]  /*0420*/  FADD R30, R34, -R30 ;  /* 0x8000001e221e7221 */ /* 0x000fe20000000000 */
[----:B------:R-:W0:Y:S01]  /*0430*/  MUFU.RCP R10, R10 ;  /* 0x0000000a000a7308 */ /* 0x000e220000001000 */
[----:B-1----:R-:W-:-:S04]  /*0440*/  IMAD.WIDE R6, R0, 0x4, R6 ;  /* 0x0000000400067825 */ /* 0x002fc800078e0206 */
[----:B---3--:R-:W-:Y:S02]  /*0450*/  FMUL R16, R4, R5 ;  /* 0x0000000504107220 */ /* 0x008fe40000400000 */
[----:B------:R-:W3:Y:S02]  /*0460*/  LDG.E.128 R4, desc[UR4][R6.64] ;  /* 0x0000000406047981 */ /* 0x000ee4000c1e1d00 */
[----:B------:R-:W-:Y:S02]  /*0470*/  FMUL R16, R16, R29 ;  /* 0x0000001d10107220 */ /* 0x000fe40000400000 */
[----:B------:R-:W1:Y:S01]  /*0480*/  LDC.64 R28, c[0x0][0x210] ;  /* 0x00008400ff1c7b82 */ /* 0x000e620000000a00 */
[----:B0-----:R-:W-:Y:S01]  /*0490*/  FMUL R17, R10, R17 ;  /* 0x000000110a117220 */ /* 0x001fe20000400000 */
[----:B------:R-:W-:Y:S01]  /*04a0*/  FFMA R21, R21, R16, R25 ;  /* 0x0000001015157223 */ /* 0x000fe20000000019 */
[----:B------:R-:W3:Y:S01]  /*04b0*/  LDG.E.EL.128 R8, desc[UR4][R8.64] ;  /* 0x0000000408087981 */ /* 0x000ee2000c2e1d00 */
[----:B------:R-:W0:Y:S02]  /*04c0*/  MUFU.SQRT R16, R19 ;  /* 0x0000001300107308 */ /* 0x000e240000002000 */
[----:B0-----:R-:W-:-:S02]  /*04d0*/  FSETP.GT.AND P3, PT, R16, 8.50705917302346158658e+37, PT ;  /* 0x7e8000001000780b */ /* 0x001fc40003f64000 */
[----:B------:R-:W-:Y:S01]  /*04e0*/  FSETP.GEU.AND P4, PT, R16, 1.175494350822287508e-38, PT ;  /* 0x008000001000780b */ /* 0x000fe20003f8e000 */
[----:B------:R-:W-:-:S10]  /*04f0*/  FMUL R17, R17, R30 ;  /* 0x0000001e11117220 */ /* 0x000fd40000400000 */
[----:B------:R-:W-:-:S04]  /*0500*/  @P3 FMUL R16, R16, 0.25 ;  /* 0x3e80000010103820 */ /* 0x000fc80000400000 */
[----:B------:R-:W-:-:S04]  /*0510*/  @!P4 FMUL R16, R16, 16777216 ;  /* 0x4b8000001010c820 */ /* 0x000fc80000400000 */
[----:B------:R-:W0:Y:S01]  /*0520*/  MUFU.RCP R24, R16 ;  /* 0x0000001000187308 */ /* 0x000e220000001000 */
[----:B------:R-:W-:Y:S01]  /*0530*/  FFMA R22, R22, R17, R26 ;  /* 0x0000001116167223 */ /* 0x000fe2000000001a */
[----:B------:R-:W-:-:S05]  /*0540*/  FSEL R17, R3, 1, P3 ;  /* 0x3f80000003117808 */ /* 0x000fca0001800000 */
[----:B------:R-:W-:-:S04]  /*0550*/  @!P4 FMUL R17, R17, 16777216 ;  /* 0x4b8000001111c820 */ /* 0x000fc80000400000 */
[----:B0-----:R-:W-:Y:S02]  /*0560*/  FMUL R24, R24, R17 ;  /* 0x0000001118187220 */ /* 0x001fe40000400000 */
[----:B------:R-:W0:Y:S02]  /*0570*/  LDC.64 R16, c[0x0][0x260] ;  /* 0x00009800ff107b82 */ /* 0x000e240000000a00 */
[----:B0-----:R-:W-:-:S04]  /*0580*/  IMAD.WIDE R16, R2, 0x4, R16 ;  /* 0x0000000402107825 */ /* 0x001fc800078e0210 */
[----:B--2---:R-:W-:Y:S01]  /*0590*/  FADD R12, R12, 9.9999997473787516356e-06 ;  /* 0x3727c5ac0c0c7421 */ /* 0x004fe20000000000 */
[----:B------:R-:W-:Y:S01]  /*05a0*/  FADD R13, R13, 9.9999997473787516356e-06 ;  /* 0x3727c5ac0d0d7421 */ /* 0x000fe20000000000 */
[----:B------:R-:W-:-:S04]  /*05b0*/  FADD R14, R14, 9.9999997473787516356e-06 ;  /* 0x3727c5ac0e0e7421 */ /* 0x000fc80000000000 */
[----:B------:R-:W0:Y:S01]  /*05c0*/  MUFU.SQRT R12, R12 ;  /* 0x0000000c000c7308 */ /* 0x000e220000002000 */
[----:B------:R-:W-:-:S07]  /*05d0*/  FADD R15, R15, 9.9999997473787516356e-06 ;  /* 0x3727c5ac0f0f7421 */ /* 0x000fce0000000000 */
[----:B------:R-:W2:Y:S08]  /*05e0*/  MUFU.SQRT R13, R13 ;  /* 0x0000000d000d7308 */ /* 0x000eb00000002000 */
[----:B------:R-:W4:Y:S01]  /*05f0*/  MUFU.SQRT R14, R14 ;  /* 0x0000000e000e7308 */ /* 0x000f220000002000 */
[----:B0-----:R-:W-:-:S07]  /*0600*/  FSETP.GT.AND P0, PT, R12, 8.50705917302346158658e+37, PT ;  /* 0x7e8000000c00780b */ /* 0x001fce0003f04000 */
[----:B------:R-:W0:Y:S01]  /*0610*/  MUFU.SQRT R15, R15 ;  /* 0x0000000f000f7308 */ /* 0x000e220000002000 */
[----:B--2---:R-:W-:Y:S02]  /*0620*/  FSETP.GT.AND P2, PT, R13, 8.50705917302346158658e+37, PT ;  /* 0x7e8000000d00780b */ /* 0x004fe40003f44000 */
[----:B------:R-:W-:Y:S02]  /*0630*/  FSETP.GEU.AND P1, PT, R12, 1.175494350822287508e-38, PT ;  /* 0x008000000c00780b */ /* 0x000fe40003f2e000 */
[----:B----4-:R-:W-:Y:S01]  /*0640*/  FSETP.GT.AND P6, PT, R14, 8.50705917302346158658e+37, PT ;  /* 0x7e8000000e00780b */ /* 0x010fe20003fc4000 */
[----:B------:R-:W-:Y:S01]  /*0650*/  @P0 FMUL R12, R12, 0.25 ;  /* 0x3e8000000c0c0820 */ /* 0x000fe20000400000 */
[----:B------:R-:W-:Y:S02]  /*0660*/  FSEL R18, R3, 1, P0 ;  /* 0x3f80000003127808 */ /* 0x000fe40000000000 */
[----:B------:R-:W-:Y:S02]  /*0670*/  FSETP.GEU.AND P3, PT, R13, 1.175494350822287508e-38, PT ;  /* 0x008000000d00780b */ /* 0x000fe40003f6e000 */
[----:B0-----:R-:W-:-:S02]  /*0680*/  FSETP.GT.AND P5, PT, R15, 8.50705917302346158658e+37, PT ;  /* 0x7e8000000f00780b */ /* 0x001fc40003fa4000 */
[----:B------:R-:W-:Y:S02]  /*0690*/  FSETP.GEU.AND P4, PT, R14, 1.175494350822287508e-38, PT ;  /* 0x008000000e00780b */ /* 0x000fe40003f8e000 */
[----:B------:R-:W-:Y:S01]  /*06a0*/  FSETP.GEU.AND P0, PT, R15, 1.175494350822287508e-38, PT ;  /* 0x008000000f00780b */ /* 0x000fe20003f0e000 */
[----:B---3--:R-:W-:Y:S01]  /*06b0*/  FADD R4, R4, -R8 ;  /* 0x8000000804047221 */ /* 0x008fe20000000000 */
[----:B------:R-:W-:Y:S02]  /*06c0*/  FADD R5, R5, -R9 ;  /* 0x8000000905057221 */ /* 0x000fe40000000000 */
[----:B------:R-:W0:Y:S01]  /*06d0*/  LDC.64 R8, c[0x0][0x258] ;  /* 0x00009600ff087b82 */ /* 0x000e220000000a00 */
[----:B------:R-:W-:Y:S01]  /*06e0*/  @P2 FMUL R13, R13, 0.25 ;  /* 0x3e8000000d0d2820 */ /* 0x000fe20000400000 */
[----:B------:R-:W-:-:S03]  /*06f0*/  @P6 FMUL R14, R14, 0.25 ;  /* 0x3e8000000e0e6820 */ /* 0x000fc60000400000 */
[----:B------:R-:W-:Y:S01]  /*0700*/  @P5 FMUL R15, R15, 0.25 ;  /* 0x3e8000000f0f5820 */ /* 0x000fe20000400000 */
[----:B------:R-:W-:Y:S01]  /*0710*/  @!P3 FMUL R13, R13, 16777216 ;  /* 0x4b8000000d0db820 */ /* 0x000fe20000400000 */
[----:B------:R-:W-:Y:S02]  /*0720*/  @!P4 FMUL R14, R14, 16777216 ;  /* 0x4b8000000e0ec820 */ /* 0x000fe40000400000 */
[----:B------:R-:W-:Y:S01]  /*0730*/  @!P0 FMUL R15, R15, 16777216 ;  /* 0x4b8000000f0f8820 */ /* 0x000fe20000400000 */
[----:B------:R-:W-:Y:S02]  /*0740*/  @!P1 FMUL R12, R12, 16777216 ;  /* 0x4b8000000c0c9820 */ /* 0x000fe40000400000 */
[----:B------:R-:W-:Y:S01]  /*0750*/  MUFU.RCP R13, R13 ;  /* 0x0000000d000d7308 */ /* 0x000fe20000001000 */
[----:B------:R-:W-:Y:S01]  /*0760*/  FADD R6, R6, -R10 ;  /* 0x8000000a06067221 */ /* 0x000fe20000000000 */
[----:B------:R-:W-:-:S06]  /*0770*/  FSEL R19, R3, 1, P6 ;  /* 0x3f80000003137808 */ /* 0x000fcc0003000000 */
[----:B------:R2:W3:Y:S01]  /*0780*/  MUFU.RCP R25, R12 ;  /* 0x0000000c00197308 */ /* 0x0004e20000001000 */
[----:B------:R-:W-:-:S07]  /*0790*/  FSEL R10, R3, 1, P5 ;  /* 0x3f800000030a7808 */ /* 0x000fce0002800000 */
[----:B------:R-:W4:Y:S01]  /*07a0*/  MUFU.RCP R14, R14 ;  /* 0x0000000e000e7308 */ /* 0x000f220000001000 */
[----:B--2---:R-:W-:-:S07]  /*07b0*/  FSEL R12, R3, 1, P2 ;  /* 0x3f800000030c7808 */ /* 0x004fce0001000000 */
[----:B------:R-:W2:Y:S01]  /*07c0*/  MUFU.RCP R15, R15 ;  /* 0x0000000f000f7308 */ /* 0x000ea20000001000 */
[----:B------:R-:W-:Y:S01]  /*07d0*/  @!P1 FMUL R18, R18, 16777216 ;  /* 0x4b80000012129820 */ /* 0x000fe20000400000 */
[----:B------:R-:W-:Y:S01]  /*07e0*/  @!P3 FMUL R12, R12, 16777216 ;  /* 0x4b8000000c0cb820 */ /* 0x000fe20000400000 */
[----:B------:R-:W-:Y:S01]  /*07f0*/  @!P4 FMUL R19, R19, 16777216 ;  /* 0x4b8000001313c820 */ /* 0x000fe20000400000 */
[----:B0-----:R-:W-:-:S04]  /*0800*/  IMAD.WIDE R8, R2, 0x4, R8 ;  /* 0x0000000402087825 */ /* 0x001fc800078e0208 */
[----:B------:R-:W-:Y:S01]  /*0810*/  @!P0 FMUL R10, R10, 16777216 ;  /* 0x4b8000000a0a8820 */ /* 0x000fe20000400000 */
[----:B---3--:R-:W-:Y:S01]  /*0820*/  FMUL R25, R25, R18 ;  /* 0x0000001219197220 */ /* 0x008fe20000400000 */
[----:B------:R-:W-:Y:S01]  /*0830*/  FMUL R2, R13, R12 ;  /* 0x0000000c0d027220 */ /* 0x000fe20000400000 */
[----:B----4-:R-:W-:Y:S02]  /*0840*/  FMUL R3, R14, R19 ;  /* 0x000000130e037220 */ /* 0x010fe40000400000 */
[----:B------:R-:W3:Y:S01]  /*0850*/  LDG.E.EL.128 R16, desc[UR4][R16.64] ;  /* 0x0000000410107981 */ /* 0x000ee2000c2e1d00 */
[----:B--2---:R-:W-:-:S03]  /*0860*/  FMUL R10, R15, R10 ;  /* 0x0000000a0f0a7220 */ /* 0x004fc60000400000 */
[----:B------:R-:W3:Y:S01]  /*0870*/  LDG.E.EL.128 R12, desc[UR4][R8.64] ;  /* 0x00000004080c7981 */ /* 0x000ee2000c2e1d00 */
[----:B------:R-:W-:Y:S01]  /*0880*/  FADD R31, R35, -R31 ;  /* 0x8000001f231f7221 */ /* 0x000fe20000000000 */
[----:B------:R-:W-:Y:S01]  /*0890*/  FADD R7, R7, -R11 ;  /* 0x8000000b07077221 */ /* 0x000fe20000000000 */
[----:B------:R-:W-:Y:S01]  /*08a0*/  FMUL R25, R25, R4 ;  /* 0x0000000419197220 */ /* 0x000fe20000400000 */
[----:B------:R-:W-:Y:S01]  /*08b0*/  FMUL R2, R2, R5 ;  /* 0x0000000502027220 */ /* 0x000fe20000400000 */
[----:B------:R-:W-:Y:S01]  /*08c0*/  FMUL R24, R24, R31 ;  /* 0x0000001f18187220 */ /* 0x000fe20000400000 */
[----:B------:R-:W-:Y:S01]  /*08d0*/  FMUL R3, R3, R6 ;  /* 0x0000000603037220 */ /* 0x000fe20000400000 */
[----:B------:R-:W-:Y:S02]  /*08e0*/  FMUL R10, R10, R7 ;  /* 0x000000070a0a7220 */ /* 0x000fe40000400000 */
[----:B------:R-:W-:Y:S01]  /*08f0*/  FFMA R23, R23, R24, R27 ;  /* 0x0000001817177223 */ /* 0x000fe2000000001b */
[----:B-1----:R-:W-:-:S04]  /*0900*/  IMAD.WIDE R28, R0, 0x4, R28 ;  /* 0x00000004001c7825 */ /* 0x002fc800078e021c */
[----:B---3--:R-:W-:Y:S01]  /*0910*/  FFMA R25, R12, R25, R16 ;  /* 0x000000190c197223 */ /* 0x008fe20000000010 */
[----:B------:R-:W-:Y:S01]  /*0920*/  FFMA R2, R13, R2, R17 ;  /* 0x000000020d027223 */ /* 0x000fe20000000011 */
[----:B------:R-:W-:Y:S01]  /*0930*/  FFMA R3, R14, R3, R18 ;  /* 0x000000030e037223 */ /* 0x000fe20000000012 */
[----:B------:R-:W-:Y:S02]  /*0940*/  FFMA R10, R15, R10, R19 ;  /* 0x0000000a0f0a7223 */ /* 0x000fe40000000013 */
[C---:B------:R-:W-:Y:S01]  /*0950*/  FSETP.GEU.AND P0, PT, R20.reuse, -R25, PT ;  /* 0x800000191400720b */ /* 0x040fe20003f0e000 */
[----:B------:R-:W-:Y:S01]  /*0960*/  FADD R20, R20, R25 ;  /* 0x0000001914147221 */ /* 0x000fe20000000000 */
[C---:B------:R-:W-:Y:S01]  /*0970*/  FSETP.GEU.AND P1, PT, R21.reuse, -R2, PT ;  /* 0x800000021500720b */ /* 0x040fe20003f2e000 */
[----:B------:R-:W-:Y:S01]  /*0980*/  FADD R2, R21, R2 ;  /* 0x0000000215027221 */ /* 0x000fe20000000000 */
[C---:B------:R-:W-:Y:S01]  /*0990*/  FSETP.GEU.AND P2, PT, R22.reuse, -R3, PT ;  /* 0x800000031600720b */ /* 0x040fe20003f4e000 */
[----:B------:R-:W-:Y:S01]  /*09a0*/  FADD R3, R22, R3 ;  /* 0x0000000316037221 */ /* 0x000fe20000000000 */
[C---:B------:R-:W-:Y:S01]  /*09b0*/  FSETP.GEU.AND P3, PT, R23.reuse, -R10, PT ;  /* 0x8000000a1700720b */ /* 0x040fe20003f6e000 */
[----:B------:R-:W-:Y:S01]  /*09c0*/  FADD R10, R23, R10 ;  /* 0x0000000a170a7221 */ /* 0x000fe20000000000 */
[----:B------:R-:W-:-:S02]  /*09d0*/  FSEL R20, R20, RZ, P0 ;  /* 0x000000ff14147208 */ /* 0x000fc40000000000 */
[----:B------:R-:W-:Y:S02]  /*09e0*/  FSEL R21, R2, RZ, P1 ;  /* 0x000000ff02157208 */ /* 0x000fe40000800000 */
[----:B------:R-:W-:Y:S02]  /*09f0*/  FSEL R22, R3, RZ, P2 ;  /* 0x000000ff03167208 */ /* 0x000fe40001000000 */
[----:B------:R-:W-:-:S05]  /*0a00*/  FSEL R23, R10, RZ, P3 ;  /* 0x000000ff0a177208 */ /* 0x000fca0001800000 */
[----:B------:R-:W-:Y:S01]  /*0a10*/  STG.E.128 desc[UR4][R28.64], R20 ;  /* 0x000000141c007986 */ /* 0x000fe2000c101d04 */
[----:B------:R-:W-:Y:S05]  /*0a20*/  EXIT ;  /* 0x000000000000794d */ /* 0x000fea0003800000 */
.L_x_0:
[----:B------:R-:W-:-:S00]  /*0a30*/  BRA `(.L_x_0) ;  /* 0xfffffffc00fc7947 */ /* 0x000fc0000383ffff */
[----:B------:R-:W-:-:S00]  /*0a40*/  NOP ;  /* 0x0000000000007918 */ /* 0x000fc00000000000 */
        /* <DEDUP_REMOVED lines=11> */
.L_x_1:


//--------------------- .nv.global.init           --------------------------
	.section	.nv.global.init,"aw",@progbits
.nv.global.init:
	.type		_$_str,@object
	.size		_$_str,(_$_str_$_2 - _$_str)
_$_str:
        /*0000*/ 	.byte	0x5f, 0x5f, 0x43, 0x55, 0x44, 0x41, 0x5f, 0x46, 0x54, 0x5a, 0x00
	.type		_$_str_$_2,@object
	.size		_$_str_$_2,(.L_1 - _$_str_$_2)
_$_str_$_2:
        /*000b*/ 	.byte	0x5f, 0x5f, 0x43, 0x55, 0x44, 0x41, 0x5f, 0x50, 0x52, 0x45, 0x43, 0x5f, 0x53, 0x51, 0x52, 0x54
        /*001b*/ 	.byte	0x00
.L_1:


//--------------------- .nv.constant0.triton_poi_fused__native_batch_norm_legit_no_training_add_relu_44 --------------------------
	.section	.nv.constant0.triton_poi_fused__native_batch_norm_legit_no_training_add_relu_44,"a",@progbits
	.sectionflags	@""
	.align	4
.nv.constant0.triton_poi_fused__native_batch_norm_legit_no_training_add_relu_44:
	.zero		620
